//
// Generated by NVIDIA NVVM Compiler
//
// Compiler Build ID: CL-36424714
// Cuda compilation tools, release 13.0, V13.0.88
// Based on NVVM 20.0.0
//

.version 9.0
.target sm_100
.address_size 64

	// .globl	_Z12square_arrayPfS_

.visible .entry _Z12square_arrayPfS_(
	.param .u64 .ptr .align 1 _Z12square_arrayPfS__param_0,
	.param .u64 .ptr .align 1 _Z12square_arrayPfS__param_1
)
{
	.reg .b32 	%r<5>;
	.reg .b32 	%f<3>;
	.reg .b64 	%rd<8>;

	ld.param.u64 	%rd1, [_Z12square_arrayPfS__param_0];
	ld.param.u64 	%rd2, [_Z12square_arrayPfS__param_1];
	cvta.to.global.u64 	%rd3, %rd1;
	cvta.to.global.u64 	%rd4, %rd2;
	mov.u32 	%r1, %ctaid.x;
	mov.u32 	%r2, %ntid.x;
	mov.u32 	%r3, %tid.x;
	mad.lo.s32 	%r4, %r1, %r2, %r3;
	mul.wide.s32 	%rd5, %r4, 4;
	add.s64 	%rd6, %rd4, %rd5;
	ld.global.f32 	%f1, [%rd6];
	mul.f32 	%f2, %f1, %f1;
	add.s64 	%rd7, %rd3, %rd5;
	st.global.f32 	[%rd7], %f2;
	ret;

}


// ===== COMPILED SASS (sm_100) =====

	.target	sm_100

	.elftype	@"ET_EXEC"


//--------------------- .note.nv.tkinfo           --------------------------
	.section	.note.nv.tkinfo,"",@"SHT_NOTE"
	.sectionflags	@"SHF_NOTE_NV_TKINFO"
	.tkinfo
        /*0018*/ 	.word	0x00000002
        /*0030*/ 	.string	""
        /*0030*/ 	.string	"ptxas"
        /*0030*/ 	.string	"Cuda compilation tools, release 13.0, V13.0.88"
        /*0030*/ 	.string	"Build cuda_13.0.r13.0/compiler.36424714_0"
        /*0030*/ 	.string	"-arch sm_100 -m 64 "



//--------------------- .note.nv.cuinfo           --------------------------
	.section	.note.nv.cuinfo,"",@"SHT_NOTE"
	.sectionflags	@"SHF_NOTE_NV_CUINFO"
        /*0018*/ 	.short	0x0002
        /*001a*/ 	.short	0x0064
        /*001c*/ 	.short	0x0082
	.zero		2


//--------------------- .nv.info                  --------------------------
	.section	.nv.info,"",@"SHT_CUDA_INFO"
	.align	4


	//----- nvinfo : EIATTR_REGCOUNT
	.align		4
        /*0000*/ 	.byte	0x04, 0x2f
        /*0002*/ 	.short	(.L_1 - .L_0)
	.align		4
.L_0:
        /*0004*/ 	.word	index@(_Z12square_arrayPfS_)
        /*0008*/ 	.word	0x0000000a


	//----- nvinfo : EIATTR_FRAME_SIZE
	.align		4
.L_1:
        /*000c*/ 	.byte	0x04, 0x11
        /*000e*/ 	.short	(.L_3 - .L_2)
	.align		4
.L_2:
        /*0010*/ 	.word	index@(_Z12square_arrayPfS_)
        /*0014*/ 	.word	0x00000000


	//----- nvinfo : EIATTR_MIN_STACK_SIZE
	.align		4
.L_3:
        /*0018*/ 	.byte	0x04, 0x12
        /*001a*/ 	.short	(.L_5 - .L_4)
	.align		4
.L_4:
        /*001c*/ 	.word	index@(_Z12square_arrayPfS_)
        /*0020*/ 	.word	0x00000000
.L_5:


//--------------------- .nv.compat                --------------------------
	.section	.nv.compat,"",@"SHT_CUDA_COMPAT_INFO"
	.align	4
        /*0000*/ 	.byte	0x02, 0x09, 0x00, 0x00, 0x02, 0x02, 0x01, 0x00, 0x02, 0x05, 0x05, 0x00, 0x03, 0x07, 0x01, 0x01
        /*0010*/ 	.byte	0x02, 0x03, 0x00, 0x00, 0x02, 0x06, 0x01, 0x00, 0x04, 0x0b, 0x08, 0x00, 0x09, 0x00, 0x00, 0x00
        /*0020*/ 	.byte	0x00, 0x00, 0x00, 0x00


//--------------------- .nv.info._Z12square_arrayPfS_ --------------------------
	.section	.nv.info._Z12square_arrayPfS_,"",@"SHT_CUDA_INFO"
	.sectionflags	@""
	.align	4


	//----- nvinfo : EIATTR_CUDA_API_VERSION
	.align		4
        /*0000*/ 	.byte	0x04, 0x37
        /*0002*/ 	.short	(.L_7 - .L_6)
.L_6:
        /*0004*/ 	.word	0x00000082


	//----- nvinfo : EIATTR_KPARAM_INFO
	.align		4
.L_7:
        /*0008*/ 	.byte	0x04, 0x17
        /*000a*/ 	.short	(.L_9 - .L_8)
.L_8:
        /*000c*/ 	.word	0x00000000
        /*0010*/ 	.short	0x0001
        /*0012*/ 	.short	0x0008
        /*0014*/ 	.byte	0x00, 0xf5, 0x21, 0x00


	//----- nvinfo : EIATTR_KPARAM_INFO
	.align		4
.L_9:
        /*0018*/ 	.byte	0x04, 0x17
        /*001a*/ 	.short	(.L_11 - .L_10)
.L_10:
        /*001c*/ 	.word	0x00000000
        /*0020*/ 	.short	0x0000
        /*0022*/ 	.short	0x0000
        /*0024*/ 	.byte	0x00, 0xf5, 0x21, 0x00


	//----- nvinfo : EIATTR_SPARSE_MMA_MASK
	.align		4
.L_11:
        /*0028*/ 	.byte	0x03, 0x50
        /*002a*/ 	.short	0x0000


	//----- nvinfo : EIATTR_MAXREG_COUNT
	.align		4
        /*002c*/ 	.byte	0x03, 0x1b
        /*002e*/ 	.short	0x00ff


	//----- nvinfo : EIATTR_MERCURY_ISA_VERSION
	.align		4
        /*0030*/ 	.byte	0x03, 0x5f
        /*0032*/ 	.short	0x0101


	//----- nvinfo : EIATTR_VRC_CTA_INIT_COUNT
	.align		4
        /*0034*/ 	.byte	0x02, 0x4a
	.zero		1
	.zero		1


	//----- nvinfo : EIATTR_EXIT_INSTR_OFFSETS
	.align		4
        /*0038*/ 	.byte	0x04, 0x1c
        /*003a*/ 	.short	(.L_13 - .L_12)


	//   ....[0]....
.L_12:
        /*003c*/ 	.word	0x000000d0


	//----- nvinfo : EIATTR_CBANK_PARAM_SIZE
	.align		4
.L_13:
        /*0040*/ 	.byte	0x03, 0x19
        /*0042*/ 	.short	0x0010


	//----- nvinfo : EIATTR_PARAM_CBANK
	.align		4
        /*0044*/ 	.byte	0x04, 0x0a
        /*0046*/ 	.short	(.L_15 - .L_14)
	.align		4
.L_14:
        /*0048*/ 	.word	index@(.nv.constant0._Z12square_arrayPfS_)
        /*004c*/ 	.short	0x0380
        /*004e*/ 	.short	0x0010


	//----- nvinfo : EIATTR_SW_WAR
	.align		4
.L_15:
        /*0050*/ 	.byte	0x04, 0x36
        /*0052*/ 	.short	(.L_17 - .L_16)
.L_16:
        /*0054*/ 	.word	0x00000008
.L_17:


//--------------------- .nv.callgraph             --------------------------
	.section	.nv.callgraph,"",@"SHT_CUDA_CALLGRAPH"
	.align	4
	.sectionentsize	8
	.align		4
        /*0000*/ 	.word	0x00000000
	.align		4
        /*0004*/ 	.word	0xffffffff
	.align		4
        /*0008*/ 	.word	0x00000000
	.align		4
        /*000c*/ 	.word	0xfffffffe
	.align		4
        /*0010*/ 	.word	0x00000000
	.align		4
        /*0014*/ 	.word	0xfffffffd
	.align		4
        /*0018*/ 	.word	0x00000000
	.align		4
        /*001c*/ 	.word	0xfffffffc


//--------------------- .text._Z12square_arrayPfS_ --------------------------
	.section	.text._Z12square_arrayPfS_,"ax",@progbits
	.align	128
        .global         _Z12square_arrayPfS_
        .type           _Z12square_arrayPfS_,@function
        .size           _Z12square_arrayPfS_,(.L_x_1 - _Z12square_arrayPfS_)
        .other          _Z12square_arrayPfS_,@"STO_CUDA_ENTRY STV_DEFAULT"
_Z12square_arrayPfS_:
.text._Z12square_arrayPfS_:
[----:B------:R-:W-:Y:S01]  /*0000*/  LDC R1, c[0x0][0x37c] ;  /* 0x0000df00ff017b82 */ /* 0x000fe20000000800 */
[----:B------:R-:W0:Y:S07]  /*0010*/  S2R R0, SR_TID.X ;  /* 0x0000000000007919 */ /* 0x000e2e0000002100 */
[----:B------:R-:W0:Y:S01]  /*0020*/  S2UR UR6, SR_CTAID.X ;  /* 0x00000000000679c3 */ /* 0x000e220000002500 */
[----:B------:R-:W1:Y:S07]  /*0030*/  LDCU.64 UR4, c[0x0][0x358] ;  /* 0x00006b00ff0477ac */ /* 0x000e6e0008000a00 */
[----:B------:R-:W0:Y:S08]  /*0040*/  LDC R7, c[0x0][0x360] ;  /* 0x0000d800ff077b82 */ /* 0x000e300000000800 */
[----:B------:R-:W2:Y:S08]  /*0050*/  LDC.64 R2, c[0x0][0x388] ;  /* 0x0000e200ff027b82 */ /* 0x000eb00000000a00 */
[----:B------:R-:W3:Y:S01]  /*0060*/  LDC.64 R4, c[0x0][0x380] ;  /* 0x0000e000ff047b82 */ /* 0x000ee20000000a00 */
[----:B0-----:R-:W-:-:S04]  /*0070*/  IMAD R7, R7, UR6, R0 ;  /* 0x0000000607077c24 */ /* 0x001fc8000f8e0200 */
[----:B--2---:R-:W-:-:S06]  /*0080*/  IMAD.WIDE R2, R7, 0x4, R2 ;  /* 0x0000000407027825 */ /* 0x004fcc00078e0202 */
[----:B-1----:R-:W2:Y:S01]  /*0090*/  LDG.E R2, desc[UR4][R2.64] ;  /* 0x0000000402027981 */ /* 0x002ea2000c1e1900 */
[----:B---3--:R-:W-:-:S04]  /*00a0*/  IMAD.WIDE R4, R7, 0x4, R4 ;  /* 0x0000000407047825 */ /* 0x008fc800078e0204 */
[----:B--2---:R-:W-:-:S05]  /*00b0*/  FMUL R7, R2, R2 ;  /* 0x0000000202077220 */ /* 0x004fca0000400000 */
[----:B------:R-:W-:Y:S01]  /*00c0*/  STG.E desc[UR4][R4.64], R7 ;  /* 0x0000000704007986 */ /* 0x000fe2000c101904 */
[----:B------:R-:W-:Y:S05]  /*00d0*/  EXIT ;  /* 0x000000000000794d */ /* 0x000fea0003800000 */
.L_x_0:
[----:B------:R-:W-:-:S00]  /*00e0*/  BRA `(.L_x_0) ;  /* 0xfffffffc00fc7947 */ /* 0x000fc0000383ffff */
[----:B------:R-:W-:-:S00]  /*00f0*/  NOP ;  /* 0x0000000000007918 */ /* 0x000fc00000000000 */
        /* <DEDUP_REMOVED lines=8> */
.L_x_1:


//--------------------- .nv.shared.reserved.0     --------------------------
	.section	.nv.shared.reserved.0,"aw",@nobits
	.weak		__nv_reservedSMEM_offset_0_alias
	.size		__nv_reservedSMEM_offset_0_alias, 0, 64
	.other		__nv_reservedSMEM_offset_0_alias,@"STO_CUDA_RESERVED_SHARED STV_DEFAULT"
__nv_reservedSMEM_offset_0_alias:
	.zero		0
	.zero		64


//--------------------- .nv.constant0._Z12square_arrayPfS_ --------------------------
	.section	.nv.constant0._Z12square_arrayPfS_,"a",@progbits
	.sectionflags	@""
	.align	4
.nv.constant0._Z12square_arrayPfS_:
	.zero		912


//--------------------- SYMBOLS --------------------------

	.type		.nv.reservedSmem.offset0,@object
	.size		.nv.reservedSmem.offset0,0x4
